	.headerflags	@"EF_CUDA_TEXMODE_UNIFIED EF_CUDA_64BIT_ADDRESS EF_CUDA_ACCELERATORS EF_CUDA_SM90 EF_CUDA_VIRTUAL_SM(EF_CUDA_SM90)"
	.elftype	@"ET_EXEC"


//--------------------- .nv.info                  --------------------------
	.section	.nv.info,"",@"SHT_CUDA_INFO"
	.align	4


	//----- nvinfo : EIATTR_REGCOUNT
	.align		4
        /*0000*/ 	.byte	0x04, 0x2f
        /*0002*/ 	.short	(.L_3 - .L_2)
	.align		4
.L_2:
        /*0004*/ 	.word	index@(triton_poi_fused__native_batch_norm_legit_no_training_relu_20)
        /*0008*/ 	.word	0x00000012


	//----- nvinfo : EIATTR_MIN_STACK_SIZE
	.align		4
.L_3:
        /*000c*/ 	.byte	0x04, 0x12
        /*000e*/ 	.short	(.L_5 - .L_4)
	.align		4
.L_4:
        /*0010*/ 	.word	index@(triton_poi_fused__native_batch_norm_legit_no_training_relu_20)
        /*0014*/ 	.word	0x00000000


	//----- nvinfo : EIATTR_FRAME_SIZE
	.align		4
.L_5:
        /*0018*/ 	.byte	0x04, 0x11
        /*001a*/ 	.short	(.L_7 - .L_6)
	.align		4
.L_6:
        /*001c*/ 	.word	index@(triton_poi_fused__native_batch_norm_legit_no_training_relu_20)
        /*0020*/ 	.word	0x00000000


	//----- nvinfo : EIATTR_MIN_STACK_SIZE
	.align		4
.L_7:
        /*0024*/ 	.byte	0x04, 0x12
        /*0026*/ 	.short	(.L_9 - .L_8)
	.align		4
.L_8:
        /*0028*/ 	.word	index@(triton_poi_fused__native_batch_norm_legit_no_training_relu_20)
        /*002c*/ 	.word	0x00000000
.L_9:


//--------------------- .nv.info.triton_poi_fused__native_batch_norm_legit_no_training_relu_20 --------------------------
	.section	.nv.info.triton_poi_fused__native_batch_norm_legit_no_training_relu_20,"",@"SHT_CUDA_INFO"
	.sectionflags	@""
	.align	4


	//----- nvinfo : EIATTR_CUDA_API_VERSION
	.align		4
        /*0000*/ 	.byte	0x04, 0x37
        /*0002*/ 	.short	(.L_11 - .L_10)
.L_10:
        /*0004*/ 	.word	0x0000007c


	//----- nvinfo : EIATTR_KPARAM_INFO
	.align		4
.L_11:
        /*0008*/ 	.byte	0x04, 0x17
        /*000a*/ 	.short	(.L_13 - .L_12)
.L_12:
        /*000c*/ 	.word	0x00000000
        /*0010*/ 	.short	0x0006
        /*0012*/ 	.short	0x0030
        /*0014*/ 	.byte	0x00, 0xf0, 0x11, 0x00


	//----- nvinfo : EIATTR_KPARAM_INFO
	.align		4
.L_13:
        /*0018*/ 	.byte	0x04, 0x17
        /*001a*/ 	.short	(.L_15 - .L_14)
.L_14:
        /*001c*/ 	.word	0x00000000
        /*0020*/ 	.short	0x0005
        /*0022*/ 	.short	0x0028
        /*0024*/ 	.byte	0x00, 0xf4, 0x21, 0x00


	//----- nvinfo : EIATTR_KPARAM_INFO
	.align		4
.L_15:
        /*0028*/ 	.byte	0x04, 0x17
        /*002a*/ 	.short	(.L_17 - .L_16)
.L_16:
        /*002c*/ 	.word	0x00000000
        /*0030*/ 	.short	0x0004
        /*0032*/ 	.short	0x0020
        /*0034*/ 	.byte	0x00, 0xf4, 0x21, 0x00


	//----- nvinfo : EIATTR_KPARAM_INFO
	.align		4
.L_17:
        /*0038*/ 	.byte	0x04, 0x17
        /*003a*/ 	.short	(.L_19 - .L_18)
.L_18:
        /*003c*/ 	.word	0x00000000
        /*0040*/ 	.short	0x0003
        /*0042*/ 	.short	0x0018
        /*0044*/ 	.byte	0x00, 0xf4, 0x21, 0x00


	//----- nvinfo : EIATTR_KPARAM_INFO
	.align		4
.L_19:
        /*0048*/ 	.byte	0x04, 0x17
        /*004a*/ 	.short	(.L_21 - .L_20)
.L_20:
        /*004c*/ 	.word	0x00000000
        /*0050*/ 	.short	0x0002
        /*0052*/ 	.short	0x0010
        /*0054*/ 	.byte	0x00, 0xf4, 0x21, 0x00


	//----- nvinfo : EIATTR_KPARAM_INFO
	.align		4
.L_21:
        /*0058*/ 	.byte	0x04, 0x17
        /*005a*/ 	.short	(.L_23 - .L_22)
.L_22:
        /*005c*/ 	.word	0x00000000
        /*0060*/ 	.short	0x0001
        /*0062*/ 	.short	0x0008
        /*0064*/ 	.byte	0x00, 0xf4, 0x21, 0x00


	//----- nvinfo : EIATTR_KPARAM_INFO
	.align		4
.L_23:
        /*0068*/ 	.byte	0x04, 0x17
        /*006a*/ 	.short	(.L_25 - .L_24)
.L_24:
        /*006c*/ 	.word	0x00000000
        /*0070*/ 	.short	0x0000
        /*0072*/ 	.short	0x0000
        /*0074*/ 	.byte	0x00, 0xf4, 0x21, 0x00


	//----- nvinfo : EIATTR_SPARSE_MMA_MASK
	.align		4
.L_25:
        /*0078*/ 	.byte	0x03, 0x50
        /*007a*/ 	.short	0x0000


	//----- nvinfo : EIATTR_MAXREG_COUNT
	.align		4
        /*007c*/ 	.byte	0x03, 0x1b
        /*007e*/ 	.short	0x00ff


	//----- nvinfo : EIATTR_EXIT_INSTR_OFFSETS
	.align		4
        /*0080*/ 	.byte	0x04, 0x1c
        /*0082*/ 	.short	(.L_27 - .L_26)


	//   ....[0]....
.L_26:
        /*0084*/ 	.word	0x000003d0


	//----- nvinfo : EIATTR_REQNTID
	.align		4
.L_27:
        /*0088*/ 	.byte	0x04, 0x10
        /*008a*/ 	.short	(.L_29 - .L_28)
.L_28:
        /*008c*/ 	.word	0x00000100
        /*0090*/ 	.word	0x00000001
        /*0094*/ 	.word	0x00000001


	//----- nvinfo : EIATTR_CBANK_PARAM_SIZE
	.align		4
.L_29:
        /*0098*/ 	.byte	0x03, 0x19
        /*009a*/ 	.short	0x0034


	//----- nvinfo : EIATTR_PARAM_CBANK
	.align		4
        /*009c*/ 	.byte	0x04, 0x0a
        /*009e*/ 	.short	(.L_31 - .L_30)
	.align		4
.L_30:
        /*00a0*/ 	.word	index@(.nv.constant0.triton_poi_fused__native_batch_norm_legit_no_training_relu_20)
        /*00a4*/ 	.short	0x0210
        /*00a6*/ 	.short	0x0034


	//----- nvinfo : EIATTR_SW_WAR
	.align		4
.L_31:
        /*00a8*/ 	.byte	0x04, 0x36
        /*00aa*/ 	.short	(.L_33 - .L_32)
.L_32:
        /*00ac*/ 	.word	0x00000008
.L_33:


//--------------------- .nv.callgraph             --------------------------
	.section	.nv.callgraph,"",@"SHT_CUDA_CALLGRAPH"
	.align	4
	.sectionentsize	8
	.align		4
        /*0000*/ 	.word	0x00000000
	.align		4
        /*0004*/ 	.word	0xffffffff
	.align		4
        /*0008*/ 	.word	0x00000000
	.align		4
        /*000c*/ 	.word	0xfffffffe
	.align		4
        /*0010*/ 	.word	0x00000000
	.align		4
        /*0014*/ 	.word	0xfffffffd
	.align		4
        /*0018*/ 	.word	0x00000000
	.align		4
        /*001c*/ 	.word	0xfffffffc


//--------------------- .nv.constant4             --------------------------
	.section	.nv.constant4,"a",@progbits
	.align	8
	.align		8
.nv.constant4:
        /*0000*/ 	.dword	_$_str
	.align		8
        /*0008*/ 	.dword	_$_str_$_2


//--------------------- .text.triton_poi_fused__native_batch_norm_legit_no_training_relu_20 --------------------------
	.section	.text.triton_poi_fused__native_batch_norm_legit_no_training_relu_20,"ax",@progbits
	.align	128
        .global         triton_poi_fused__native_batch_norm_legit_no_training_relu_20
        .type           triton_poi_fused__native_batch_norm_legit_no_training_relu_20,@function
        .size           triton_poi_fused__native_batch_norm_legit_no_training_relu_20,(.L_x_1 - triton_poi_fused__native_batch_norm_legit_no_training_relu_20)
        .other          triton_poi_fused__native_batch_norm_legit_no_training_relu_20,@"STO_CUDA_ENTRY STV_DEFAULT"
triton_poi_fused__native_batch_norm_legit_no_training_relu_20:
.text.triton_poi_fused__native_batch_norm_legit_no_training_relu_20:
[----:B------:R-:W-:Y:S01]  /*0000*/  LDC R1, c[0x0][0x28] ;  /* 0x00000a00ff017b82 */ /* 0x000fe20000000800 */
[----:B------:R-:W1:Y:S07]  /*0010*/  S2R R0, SR_TID.X ;  /* 0x0000000000007919 */ /* 0x000e6e0000002100 */
[----:B------:R-:W2:Y:S01]  /*0020*/  LDC.64 R2, c[0x0][0x220] ;  /* 0x00008800ff027b82 */ /* 0x000ea20000000a00 */
[----:B------:R-:W-:Y:S01]  /*0030*/  ULDC.64 UR4, c[0x0][0x208] ;  /* 0x0000820000047ab9 */ /* 0x000fe20000000a00 */
[----:B------:R-:W3:Y:S06]  /*0040*/  S2R R7, SR_CTAID.X ;  /* 0x0000000000077919 */ /* 0x000eec0000002500 */
[----:B------:R-:W4:Y:S08]  /*0050*/  LDC.64 R8, c[0x0][0x228] ;  /* 0x00008a00ff087b82 */ /* 0x000f300000000a00 */
[----:B------:R-:W5:Y:S01]  /*0060*/  LDC.64 R10, c[0x0][0x230] ;  /* 0x00008c00ff0a7b82 */ /* 0x000f620000000a00 */
[----:B-1----:R-:W-:-:S02]  /*0070*/  SHF.L.U32 R0, R0, 0x1, RZ ;  /* 0x0000000100007819 */ /* 0x002fc400000006ff */
[----:B---3--:R-:W-:Y:S02]  /*0080*/  SHF.R.S32.HI R5, RZ, 0x16, R7 ;  /* 0x00000016ff057819 */ /* 0x008fe40000011407 */
[----:B------:R-:W-:Y:S02]  /*0090*/  LOP3.LUT R0, R0, 0x1fe, RZ, 0xc0, !PT ;  /* 0x000001fe00007812 */ /* 0x000fe400078ec0ff */
[----:B------:R-:W-:Y:S02]  /*00a0*/  SGXT R5, R5, 0x1 ;  /* 0x000000010505781a */ /* 0x000fe40000000200 */
[----:B------:R-:W-:Y:S02]  /*00b0*/  LEA R0, R7, R0, 0x9 ;  /* 0x0000000007007211 */ /* 0x000fe400078e48ff */
[----:B------:R-:W1:Y:S02]  /*00c0*/  LDC.64 R6, c[0x0][0x218] ;  /* 0x00008600ff067b82 */ /* 0x000e640000000a00 */
[----:B------:R-:W-:-:S04]  /*00d0*/  LEA.HI R5, R5, R0, RZ, 0x6 ;  /* 0x0000000005057211 */ /* 0x000fc800078f30ff */
[----:B------:R-:W-:-:S04]  /*00e0*/  LOP3.LUT R5, R5, 0xffffffc0, RZ, 0xc0, !PT ;  /* 0xffffffc005057812 */ /* 0x000fc800078ec0ff */
[----:B------:R-:W-:Y:S02]  /*00f0*/  IADD3 R13, R0, -R5, RZ ;  /* 0x80000005000d7210 */ /* 0x000fe40007ffe0ff */
[----:B------:R-:W3:Y:S03]  /*0100*/  LDC.64 R4, c[0x0][0x210] ;  /* 0x00008400ff047b82 */ /* 0x000ee60000000a00 */
[----:B--2---:R-:W-:-:S06]  /*0110*/  IMAD.WIDE R2, R13, 0x4, R2 ;  /* 0x000000040d027825 */ /* 0x004fcc00078e0202 */
[----:B------:R-:W2:Y:S01]  /*0120*/  LDG.E.EL.64 R2, desc[UR4][R2.64] ;  /* 0x0000000402027981 */ /* 0x000ea2000c2e1b00 */
[----:B-1----:R-:W-:-:S04]  /*0130*/  IMAD.WIDE R6, R13, 0x4, R6 ;  /* 0x000000040d067825 */ /* 0x002fc800078e0206 */
[C---:B----4-:R-:W-:Y:S02]  /*0140*/  IMAD.WIDE R8, R13.reuse, 0x4, R8 ;  /* 0x000000040d087825 */ /* 0x050fe400078e0208 */
[----:B------:R-:W4:Y:S02]  /*0150*/  LDG.E.EL.64 R6, desc[UR4][R6.64] ;  /* 0x0000000406067981 */ /* 0x000f24000c2e1b00 */
[----:B-----5:R-:W-:Y:S02]  /*0160*/  IMAD.WIDE R10, R13, 0x4, R10 ;  /* 0x000000040d0a7825 */ /* 0x020fe400078e020a */
[----:B------:R-:W5:Y:S02]  /*0170*/  LDG.E.EL.64 R8, desc[UR4][R8.64] ;  /* 0x0000000408087981 */ /* 0x000f64000c2e1b00 */
[----:B---3--:R-:W-:Y:S02]  /*0180*/  IMAD.WIDE R4, R0, 0x4, R4 ;  /* 0x0000000400047825 */ /* 0x008fe400078e0204 */
[----:B------:R-:W5:Y:S04]  /*0190*/  LDG.E.EL.64 R10, desc[UR4][R10.64] ;  /* 0x000000040a0a7981 */ /* 0x000f68000c2e1b00 */
[----:B------:R-:W4:Y:S01]  /*01a0*/  LDG.E.64 R4, desc[UR4][R4.64] ;  /* 0x0000000404047981 */ /* 0x000f22000c1e1b00 */
[----:B------:R-:W-:Y:S01]  /*01b0*/  HFMA2.MMA R14, -RZ, RZ, 1.625, 0 ;  /* 0x3e800000ff0e7435 */ /* 0x000fe200000001ff */
[----:B--2---:R-:W-:Y:S01]  /*01c0*/  FADD R2, R2, 9.9999997473787516356e-06 ;  /* 0x3727c5ac02027421 */ /* 0x004fe20000000000 */
[----:B------:R-:W-:-:S03]  /*01d0*/  FADD R3, R3, 9.9999997473787516356e-06 ;  /* 0x3727c5ac03037421 */ /* 0x000fc60000000000 */
[----:B------:R-:W1:Y:S08]  /*01e0*/  MUFU.SQRT R12, R2 ;  /* 0x00000002000c7308 */ /* 0x000e700000002000 */
[----:B------:R2:W3:Y:S01]  /*01f0*/  MUFU.SQRT R13, R3 ;  /* 0x00000003000d7308 */ /* 0x0004e20000002000 */
[C---:B-1----:R-:W-:Y:S02]  /*0200*/  FSETP.GT.AND P0, PT, R12.reuse, 8.50705917302346158658e+37, PT ;  /* 0x7e8000000c00780b */ /* 0x042fe40003f04000 */
[----:B------:R-:W-:Y:S01]  /*0210*/  FSETP.GEU.AND P2, PT, R12, 1.175494350822287508e-38, PT ;  /* 0x008000000c00780b */ /* 0x000fe20003f4e000 */
[----:B--2---:R-:W1:Y:S01]  /*0220*/  LDC.64 R2, c[0x0][0x238] ;  /* 0x00008e00ff027b82 */ /* 0x004e620000000a00 */
[----:B---3--:R-:W-:-:S02]  /*0230*/  FSETP.GT.AND P1, PT, R13, 8.50705917302346158658e+37, PT ;  /* 0x7e8000000d00780b */ /* 0x008fc40003f24000 */
[----:B------:R-:W-:-:S07]  /*0240*/  FSETP.GEU.AND P3, PT, R13, 1.175494350822287508e-38, PT ;  /* 0x008000000d00780b */ /* 0x000fce0003f6e000 */
[----:B------:R-:W-:-:S04]  /*0250*/  @P0 FMUL R12, R12, 0.25 ;  /* 0x3e8000000c0c0820 */ /* 0x000fc80000400000 */
[----:B------:R-:W-:Y:S01]  /*0260*/  @!P2 FMUL R12, R12, 16777216 ;  /* 0x4b8000000c0ca820 */ /* 0x000fe20000400000 */
[----:B------:R-:W-:-:S04]  /*0270*/  @P1 FMUL R13, R13, 0.25 ;  /* 0x3e8000000d0d1820 */ /* 0x000fc80000400000 */
[----:B------:R-:W-:Y:S01]  /*0280*/  @!P3 FMUL R13, R13, 16777216 ;  /* 0x4b8000000d0db820 */ /* 0x000fe20000400000 */
[----:B------:R-:W2:Y:S01]  /*0290*/  MUFU.RCP R12, R12 ;  /* 0x0000000c000c7308 */ /* 0x000ea20000001000 */
[----:B------:R-:W-:-:S07]  /*02a0*/  FSEL R15, R14, 1, P0 ;  /* 0x3f8000000e0f7808 */ /* 0x000fce0000000000 */
[----:B------:R-:W3:Y:S01]  /*02b0*/  MUFU.RCP R13, R13 ;  /* 0x0000000d000d7308 */ /* 0x000ee20000001000 */
[----:B------:R-:W-:Y:S01]  /*02c0*/  FSEL R14, R14, 1, P1 ;  /* 0x3f8000000e0e7808 */ /* 0x000fe20000800000 */
[----:B------:R-:W-:-:S04]  /*02d0*/  @!P2 FMUL R15, R15, 16777216 ;  /* 0x4b8000000f0fa820 */ /* 0x000fc80000400000 */
[----:B------:R-:W-:Y:S01]  /*02e0*/  @!P3 FMUL R14, R14, 16777216 ;  /* 0x4b8000000e0eb820 */ /* 0x000fe20000400000 */
[----:B----4-:R-:W-:Y:S01]  /*02f0*/  FADD R5, R5, -R7 ;  /* 0x8000000705057221 */ /* 0x010fe20000000000 */
[----:B------:R-:W-:Y:S01]  /*0300*/  FADD R4, R4, -R6 ;  /* 0x8000000604047221 */ /* 0x000fe20000000000 */
[----:B--2---:R-:W-:Y:S01]  /*0310*/  FMUL R15, R12, R15 ;  /* 0x0000000f0c0f7220 */ /* 0x004fe20000400000 */
[----:B---3--:R-:W-:-:S03]  /*0320*/  FMUL R14, R13, R14 ;  /* 0x0000000e0d0e7220 */ /* 0x008fc60000400000 */
[----:B------:R-:W-:Y:S01]  /*0330*/  FMUL R15, R4, R15 ;  /* 0x0000000f040f7220 */ /* 0x000fe20000400000 */
[----:B------:R-:W-:-:S03]  /*0340*/  FMUL R14, R5, R14 ;  /* 0x0000000e050e7220 */ /* 0x000fc60000400000 */
[----:B-----5:R-:W-:Y:S01]  /*0350*/  FFMA R8, R8, R15, R10 ;  /* 0x0000000f08087223 */ /* 0x020fe2000000000a */
[----:B------:R-:W-:-:S04]  /*0360*/  FFMA R9, R9, R14, R11 ;  /* 0x0000000e09097223 */ /* 0x000fc8000000000b */
[----:B------:R-:W-:Y:S02]  /*0370*/  FSETP.GEU.AND P0, PT, R8, RZ, PT ;  /* 0x000000ff0800720b */ /* 0x000fe40003f0e000 */
[C---:B------:R-:W-:Y:S01]  /*0380*/  FSETP.GEU.AND P1, PT, R9.reuse, RZ, PT ;  /* 0x000000ff0900720b */ /* 0x040fe20003f2e000 */
[----:B-1----:R-:W-:Y:S01]  /*0390*/  IMAD.WIDE R2, R0, 0x4, R2 ;  /* 0x0000000400027825 */ /* 0x002fe200078e0202 */
[----:B------:R-:W-:Y:S02]  /*03a0*/  FSEL R8, R8, RZ, P0 ;  /* 0x000000ff08087208 */ /* 0x000fe40000000000 */
[----:B------:R-:W-:-:S05]  /*03b0*/  FSEL R9, R9, RZ, P1 ;  /* 0x000000ff09097208 */ /* 0x000fca0000800000 */
[----:B------:R-:W-:Y:S01]  /*03c0*/  STG.E.64 desc[UR4][R2.64], R8 ;  /* 0x0000000802007986 */ /* 0x000fe2000c101b04 */
[----:B------:R-:W-:Y:S05]  /*03d0*/  EXIT ;  /* 0x000000000000794d */ /* 0x000fea0003800000 */
.L_x_0:
[----:B------:R-:W-:-:S00]  /*03e0*/  BRA `(.L_x_0) ;  /* 0xfffffffc00fc7947 */ /* 0x000fc0000383ffff */
[----:B------:R-:W-:-:S00]  /*03f0*/  NOP ;  /* 0x0000000000007918 */ /* 0x000fc00000000000 */
        /* <DEDUP_REMOVED lines=8> */
.L_x_1:


//--------------------- .nv.global.init           --------------------------
	.section	.nv.global.init,"aw",@progbits
.nv.global.init:
	.type		_$_str,@object
	.size		_$_str,(_$_str_$_2 - _$_str)
_$_str:
        /*0000*/ 	.byte	0x5f, 0x5f, 0x43, 0x55, 0x44, 0x41, 0x5f, 0x46, 0x54, 0x5a, 0x00
	.type		_$_str_$_2,@object
	.size		_$_str_$_2,(.L_1 - _$_str_$_2)
_$_str_$_2:
        /*000b*/ 	.byte	0x5f, 0x5f, 0x43, 0x55, 0x44, 0x41, 0x5f, 0x50, 0x52, 0x45, 0x43, 0x5f, 0x53, 0x51, 0x52, 0x54
        /*001b*/ 	.byte	0x00
.L_1:


//--------------------- .nv.constant0.triton_poi_fused__native_batch_norm_legit_no_training_relu_20 --------------------------
	.section	.nv.constant0.triton_poi_fused__native_batch_norm_legit_no_training_relu_20,"a",@progbits
	.sectionflags	@""
	.align	4
.nv.constant0.triton_poi_fused__native_batch_norm_legit_no_training_relu_20:
	.zero		580
